//
// Generated by NVIDIA NVVM Compiler
//
// Compiler Build ID: CL-36424714
// Cuda compilation tools, release 13.0, V13.0.88
// Based on NVVM 20.0.0
//

.version 9.0
.target sm_100
.address_size 64

	// .globl	_Z12searchKernelPKcPKmPKiS0_S2_S4_iiPi

.visible .entry _Z12searchKernelPKcPKmPKiS0_S2_S4_iiPi(
	.param .u64 .ptr .align 1 _Z12searchKernelPKcPKmPKiS0_S2_S4_iiPi_param_0,
	.param .u64 .ptr .align 1 _Z12searchKernelPKcPKmPKiS0_S2_S4_iiPi_param_1,
	.param .u64 .ptr .align 1 _Z12searchKernelPKcPKmPKiS0_S2_S4_iiPi_param_2,
	.param .u64 .ptr .align 1 _Z12searchKernelPKcPKmPKiS0_S2_S4_iiPi_param_3,
	.param .u64 .ptr .align 1 _Z12searchKernelPKcPKmPKiS0_S2_S4_iiPi_param_4,
	.param .u64 .ptr .align 1 _Z12searchKernelPKcPKmPKiS0_S2_S4_iiPi_param_5,
	.param .u32 _Z12searchKernelPKcPKmPKiS0_S2_S4_iiPi_param_6,
	.param .u32 _Z12searchKernelPKcPKmPKiS0_S2_S4_iiPi_param_7,
	.param .u64 .ptr .align 1 _Z12searchKernelPKcPKmPKiS0_S2_S4_iiPi_param_8
)
{
	.reg .pred 	%p<18>;
	.reg .b16 	%rs<7>;
	.reg .b32 	%r<31>;
	.reg .b64 	%rd<45>;

	ld.param.u64 	%rd13, [_Z12searchKernelPKcPKmPKiS0_S2_S4_iiPi_param_0];
	ld.param.u64 	%rd14, [_Z12searchKernelPKcPKmPKiS0_S2_S4_iiPi_param_1];
	ld.param.u64 	%rd15, [_Z12searchKernelPKcPKmPKiS0_S2_S4_iiPi_param_2];
	ld.param.u64 	%rd16, [_Z12searchKernelPKcPKmPKiS0_S2_S4_iiPi_param_3];
	ld.param.u64 	%rd17, [_Z12searchKernelPKcPKmPKiS0_S2_S4_iiPi_param_4];
	ld.param.u64 	%rd18, [_Z12searchKernelPKcPKmPKiS0_S2_S4_iiPi_param_5];
	ld.param.u32 	%r16, [_Z12searchKernelPKcPKmPKiS0_S2_S4_iiPi_param_6];
	ld.param.u32 	%r15, [_Z12searchKernelPKcPKmPKiS0_S2_S4_iiPi_param_7];
	ld.param.u64 	%rd19, [_Z12searchKernelPKcPKmPKiS0_S2_S4_iiPi_param_8];
	mov.u32 	%r17, %ctaid.x;
	mov.u32 	%r18, %ntid.x;
	mov.u32 	%r19, %tid.x;
	mad.lo.s32 	%r1, %r17, %r18, %r19;
	setp.ge.s32 	%p1, %r1, %r16;
	@%p1 bra 	$L__BB0_22;
	cvta.to.global.u64 	%rd20, %rd14;
	cvta.to.global.u64 	%rd21, %rd15;
	cvta.to.global.u64 	%rd22, %rd13;
	mul.wide.s32 	%rd23, %r1, 8;
	add.s64 	%rd24, %rd20, %rd23;
	ld.global.u64 	%rd25, [%rd24];
	add.s64 	%rd1, %rd22, %rd25;
	mul.wide.s32 	%rd26, %r1, 4;
	add.s64 	%rd27, %rd21, %rd26;
	ld.global.u32 	%r2, [%rd27];
	setp.lt.s32 	%p2, %r15, 1;
	@%p2 bra 	$L__BB0_22;
	cvta.to.global.u64 	%rd2, %rd17;
	cvta.to.global.u64 	%rd3, %rd18;
	cvta.to.global.u64 	%rd4, %rd16;
	cvta.to.global.u64 	%rd5, %rd19;
	mov.b32 	%r27, 0;
$L__BB0_3:
	mul.wide.u32 	%rd28, %r27, 8;
	add.s64 	%rd6, %rd2, %rd28;
	mul.wide.u32 	%rd29, %r27, 4;
	add.s64 	%rd30, %rd3, %rd29;
	ld.global.u32 	%r21, [%rd30];
	setp.gt.s32 	%p3, %r21, %r2;
	@%p3 bra 	$L__BB0_21;
	setp.gt.s32 	%p4, %r21, 0;
	@%p4 bra 	$L__BB0_11;
	mov.b32 	%r30, 0;
$L__BB0_6:
	add.s32 	%r12, %r30, %r21;
	setp.eq.s32 	%p5, %r30, 0;
	@%p5 bra 	$L__BB0_8;
	cvt.u64.u32 	%rd31, %r30;
	add.s64 	%rd32, %rd1, %rd31;
	ld.global.u8 	%rs1, [%rd32+-1];
	setp.ne.s16 	%p6, %rs1, 32;
	@%p6 bra 	$L__BB0_10;
$L__BB0_8:
	setp.ge.s32 	%p7, %r12, %r2;
	@%p7 bra 	$L__BB0_20;
	cvt.s64.s32 	%rd33, %r12;
	add.s64 	%rd34, %rd1, %rd33;
	ld.global.u8 	%rs2, [%rd34];
	setp.ne.s16 	%p8, %rs2, 32;
	@%p8 bra 	$L__BB0_10;
	bra.uni 	$L__BB0_20;
$L__BB0_10:
	add.s32 	%r30, %r30, 1;
	add.s32 	%r23, %r12, 1;
	setp.le.s32 	%p9, %r23, %r2;
	@%p9 bra 	$L__BB0_6;
	bra.uni 	$L__BB0_21;
$L__BB0_11:
	ld.global.u64 	%rd35, [%rd6];
	neg.s32 	%r5, %r21;
	add.s64 	%rd7, %rd4, %rd35;
	mov.b32 	%r28, 0;
$L__BB0_12:
	add.s32 	%r7, %r28, %r21;
	setp.eq.s32 	%p10, %r28, 0;
	@%p10 bra 	$L__BB0_14;
	cvt.u64.u32 	%rd36, %r28;
	add.s64 	%rd37, %rd1, %rd36;
	ld.global.u8 	%rs3, [%rd37+-1];
	setp.ne.s16 	%p11, %rs3, 32;
	@%p11 bra 	$L__BB0_18;
$L__BB0_14:
	setp.ge.s32 	%p12, %r7, %r2;
	@%p12 bra 	$L__BB0_16;
	cvt.u64.u32 	%rd38, %r7;
	add.s64 	%rd39, %rd1, %rd38;
	ld.global.u8 	%rs4, [%rd39];
	setp.ne.s16 	%p13, %rs4, 32;
	@%p13 bra 	$L__BB0_18;
$L__BB0_16:
	cvt.u64.u32 	%rd40, %r28;
	add.s64 	%rd43, %rd1, %rd40;
	mov.u64 	%rd44, %rd7;
	mov.u32 	%r29, %r5;
$L__BB0_17:
	ld.global.u8 	%rs5, [%rd43];
	ld.global.u8 	%rs6, [%rd44];
	setp.eq.s16 	%p14, %rs5, %rs6;
	@%p14 bra 	$L__BB0_19;
$L__BB0_18:
	add.s32 	%r28, %r28, 1;
	add.s32 	%r25, %r7, 1;
	setp.gt.s32 	%p15, %r25, %r2;
	@%p15 bra 	$L__BB0_21;
	bra.uni 	$L__BB0_12;
$L__BB0_19:
	add.s32 	%r29, %r29, 1;
	setp.eq.s32 	%p16, %r29, 0;
	add.s64 	%rd44, %rd44, 1;
	add.s64 	%rd43, %rd43, 1;
	@%p16 bra 	$L__BB0_20;
	bra.uni 	$L__BB0_17;
$L__BB0_20:
	add.s64 	%rd42, %rd5, %rd29;
	atom.global.add.u32 	%r26, [%rd42], 1;
$L__BB0_21:
	add.s32 	%r27, %r27, 1;
	setp.ne.s32 	%p17, %r27, %r15;
	@%p17 bra 	$L__BB0_3;
$L__BB0_22:
	ret;

}


// ===== COMPILED SASS (sm_100) =====

	.target	sm_100

	.elftype	@"ET_EXEC"


//--------------------- .note.nv.tkinfo           --------------------------
	.section	.note.nv.tkinfo,"",@"SHT_NOTE"
	.sectionflags	@"SHF_NOTE_NV_TKINFO"
	.tkinfo
        /*0018*/ 	.word	0x00000002
        /*0030*/ 	.string	""
        /*0030*/ 	.string	"ptxas"
        /*0030*/ 	.string	"Cuda compilation tools, release 13.0, V13.0.88"
        /*0030*/ 	.string	"Build cuda_13.0.r13.0/compiler.36424714_0"
        /*0030*/ 	.string	"-arch sm_100 -m 64 "



//--------------------- .note.nv.cuinfo           --------------------------
	.section	.note.nv.cuinfo,"",@"SHT_NOTE"
	.sectionflags	@"SHF_NOTE_NV_CUINFO"
        /*0018*/ 	.short	0x0002
        /*001a*/ 	.short	0x0064
        /*001c*/ 	.short	0x0082
	.zero		2


//--------------------- .nv.info                  --------------------------
	.section	.nv.info,"",@"SHT_CUDA_INFO"
	.align	4


	//----- nvinfo : EIATTR_REGCOUNT
	.align		4
        /*0000*/ 	.byte	0x04, 0x2f
        /*0002*/ 	.short	(.L_1 - .L_0)
	.align		4
.L_0:
        /*0004*/ 	.word	index@(_Z12searchKernelPKcPKmPKiS0_S2_S4_iiPi)
        /*0008*/ 	.word	0x00000015


	//----- nvinfo : EIATTR_FRAME_SIZE
	.align		4
.L_1:
        /*000c*/ 	.byte	0x04, 0x11
        /*000e*/ 	.short	(.L_3 - .L_2)
	.align		4
.L_2:
        /*0010*/ 	.word	index@(_Z12searchKernelPKcPKmPKiS0_S2_S4_iiPi)
        /*0014*/ 	.word	0x00000000


	//----- nvinfo : EIATTR_MIN_STACK_SIZE
	.align		4
.L_3:
        /*0018*/ 	.byte	0x04, 0x12
        /*001a*/ 	.short	(.L_5 - .L_4)
	.align		4
.L_4:
        /*001c*/ 	.word	index@(_Z12searchKernelPKcPKmPKiS0_S2_S4_iiPi)
        /*0020*/ 	.word	0x00000000
.L_5:


//--------------------- .nv.compat                --------------------------
	.section	.nv.compat,"",@"SHT_CUDA_COMPAT_INFO"
	.align	4
        /*0000*/ 	.byte	0x02, 0x09, 0x00, 0x00, 0x02, 0x02, 0x01, 0x00, 0x02, 0x05, 0x05, 0x00, 0x03, 0x07, 0x01, 0x01
        /*0010*/ 	.byte	0x02, 0x03, 0x00, 0x00, 0x02, 0x06, 0x01, 0x00, 0x04, 0x0b, 0x08, 0x00, 0x09, 0x00, 0x00, 0x00
        /*0020*/ 	.byte	0x00, 0x00, 0x00, 0x00


//--------------------- .nv.info._Z12searchKernelPKcPKmPKiS0_S2_S4_iiPi --------------------------
	.section	.nv.info._Z12searchKernelPKcPKmPKiS0_S2_S4_iiPi,"",@"SHT_CUDA_INFO"
	.sectionflags	@""
	.align	4


	//----- nvinfo : EIATTR_CUDA_API_VERSION
	.align		4
        /*0000*/ 	.byte	0x04, 0x37
        /*0002*/ 	.short	(.L_7 - .L_6)
.L_6:
        /*0004*/ 	.word	0x00000082


	//----- nvinfo : EIATTR_KPARAM_INFO
	.align		4
.L_7:
        /*0008*/ 	.byte	0x04, 0x17
        /*000a*/ 	.short	(.L_9 - .L_8)
.L_8:
        /*000c*/ 	.word	0x00000000
        /*0010*/ 	.short	0x0008
        /*0012*/ 	.short	0x0038
        /*0014*/ 	.byte	0x00, 0xf5, 0x21, 0x00


	//----- nvinfo : EIATTR_KPARAM_INFO
	.align		4
.L_9:
        /*0018*/ 	.byte	0x04, 0x17
        /*001a*/ 	.short	(.L_11 - .L_10)
.L_10:
        /*001c*/ 	.word	0x00000000
        /*0020*/ 	.short	0x0007
        /*0022*/ 	.short	0x0034
        /*0024*/ 	.byte	0x00, 0xf0, 0x11, 0x00


	//----- nvinfo : EIATTR_KPARAM_INFO
	.align		4
.L_11:
        /*0028*/ 	.byte	0x04, 0x17
        /*002a*/ 	.short	(.L_13 - .L_12)
.L_12:
        /*002c*/ 	.word	0x00000000
        /*0030*/ 	.short	0x0006
        /*0032*/ 	.short	0x0030
        /*0034*/ 	.byte	0x00, 0xf0, 0x11, 0x00


	//----- nvinfo : EIATTR_KPARAM_INFO
	.align		4
.L_13:
        /*0038*/ 	.byte	0x04, 0x17
        /*003a*/ 	.short	(.L_15 - .L_14)
.L_14:
        /*003c*/ 	.word	0x00000000
        /*0040*/ 	.short	0x0005
        /*0042*/ 	.short	0x0028
        /*0044*/ 	.byte	0x00, 0xf5, 0x21, 0x00


	//----- nvinfo : EIATTR_KPARAM_INFO
	.align		4
.L_15:
        /*0048*/ 	.byte	0x04, 0x17
        /*004a*/ 	.short	(.L_17 - .L_16)
.L_16:
        /*004c*/ 	.word	0x00000000
        /*0050*/ 	.short	0x0004
        /*0052*/ 	.short	0x0020
        /*0054*/ 	.byte	0x00, 0xf5, 0x21, 0x00


	//----- nvinfo : EIATTR_KPARAM_INFO
	.align		4
.L_17:
        /*0058*/ 	.byte	0x04, 0x17
        /*005a*/ 	.short	(.L_19 - .L_18)
.L_18:
        /*005c*/ 	.word	0x00000000
        /*0060*/ 	.short	0x0003
        /*0062*/ 	.short	0x0018
        /*0064*/ 	.byte	0x00, 0xf5, 0x21, 0x00


	//----- nvinfo : EIATTR_KPARAM_INFO
	.align		4
.L_19:
        /*0068*/ 	.byte	0x04, 0x17
        /*006a*/ 	.short	(.L_21 - .L_20)
.L_20:
        /*006c*/ 	.word	0x00000000
        /*0070*/ 	.short	0x0002
        /*0072*/ 	.short	0x0010
        /*0074*/ 	.byte	0x00, 0xf5, 0x21, 0x00


	//----- nvinfo : EIATTR_KPARAM_INFO
	.align		4
.L_21:
        /*0078*/ 	.byte	0x04, 0x17
        /*007a*/ 	.short	(.L_23 - .L_22)
.L_22:
        /*007c*/ 	.word	0x00000000
        /*0080*/ 	.short	0x0001
        /*0082*/ 	.short	0x0008
        /*0084*/ 	.byte	0x00, 0xf5, 0x21, 0x00


	//----- nvinfo : EIATTR_KPARAM_INFO
	.align		4
.L_23:
        /*0088*/ 	.byte	0x04, 0x17
        /*008a*/ 	.short	(.L_25 - .L_24)
.L_24:
        /*008c*/ 	.word	0x00000000
        /*0090*/ 	.short	0x0000
        /*0092*/ 	.short	0x0000
        /*0094*/ 	.byte	0x00, 0xf5, 0x21, 0x00


	//----- nvinfo : EIATTR_SPARSE_MMA_MASK
	.align		4
.L_25:
        /*0098*/ 	.byte	0x03, 0x50
        /*009a*/ 	.short	0x0000


	//----- nvinfo : EIATTR_MAXREG_COUNT
	.align		4
        /*009c*/ 	.byte	0x03, 0x1b
        /*009e*/ 	.short	0x00ff


	//----- nvinfo : EIATTR_MERCURY_ISA_VERSION
	.align		4
        /*00a0*/ 	.byte	0x03, 0x5f
        /*00a2*/ 	.short	0x0101


	//----- nvinfo : EIATTR_INT_WARP_WIDE_INSTR_OFFSETS
	.align		4
        /*00a4*/ 	.byte	0x04, 0x31
        /*00a6*/ 	.short	(.L_27 - .L_26)


	//   ....[0]....
.L_26:
        /*00a8*/ 	.word	0x00000680


	//----- nvinfo : EIATTR_VRC_CTA_INIT_COUNT
	.align		4
.L_27:
        /*00ac*/ 	.byte	0x02, 0x4a
	.zero		1
	.zero		1


	//----- nvinfo : EIATTR_EXIT_INSTR_OFFSETS
	.align		4
        /*00b0*/ 	.byte	0x04, 0x1c
        /*00b2*/ 	.short	(.L_29 - .L_28)


	//   ....[0]....
.L_28:
        /*00b4*/ 	.word	0x00000070


	//   ....[1]....
        /*00b8*/ 	.word	0x00000130


	//   ....[2]....
        /*00bc*/ 	.word	0x00000770


	//----- nvinfo : EIATTR_CRS_STACK_SIZE
	.align		4
.L_29:
        /*00c0*/ 	.byte	0x04, 0x1e
        /*00c2*/ 	.short	(.L_31 - .L_30)
.L_30:
        /*00c4*/ 	.word	0x00000000


	//----- nvinfo : EIATTR_CBANK_PARAM_SIZE
	.align		4
.L_31:
        /*00c8*/ 	.byte	0x03, 0x19
        /*00ca*/ 	.short	0x0040


	//----- nvinfo : EIATTR_PARAM_CBANK
	.align		4
        /*00cc*/ 	.byte	0x04, 0x0a
        /*00ce*/ 	.short	(.L_33 - .L_32)
	.align		4
.L_32:
        /*00d0*/ 	.word	index@(.nv.constant0._Z12searchKernelPKcPKmPKiS0_S2_S4_iiPi)
        /*00d4*/ 	.short	0x0380
        /*00d6*/ 	.short	0x0040


	//----- nvinfo : EIATTR_SW_WAR
	.align		4
.L_33:
        /*00d8*/ 	.byte	0x04, 0x36
        /*00da*/ 	.short	(.L_35 - .L_34)
.L_34:
        /*00dc*/ 	.word	0x00000008
.L_35:


//--------------------- .nv.callgraph             --------------------------
	.section	.nv.callgraph,"",@"SHT_CUDA_CALLGRAPH"
	.align	4
	.sectionentsize	8
	.align		4
        /*0000*/ 	.word	0x00000000
	.align		4
        /*0004*/ 	.word	0xffffffff
	.align		4
        /*0008*/ 	.word	0x00000000
	.align		4
        /*000c*/ 	.word	0xfffffffe
	.align		4
        /*0010*/ 	.word	0x00000000
	.align		4
        /*0014*/ 	.word	0xfffffffd
	.align		4
        /*0018*/ 	.word	0x00000000
	.align		4
        /*001c*/ 	.word	0xfffffffc


//--------------------- .text._Z12searchKernelPKcPKmPKiS0_S2_S4_iiPi --------------------------
	.section	.text._Z12searchKernelPKcPKmPKiS0_S2_S4_iiPi,"ax",@progbits
	.align	128
        .global         _Z12searchKernelPKcPKmPKiS0_S2_S4_iiPi
        .type           _Z12searchKernelPKcPKmPKiS0_S2_S4_iiPi,@function
        .size           _Z12searchKernelPKcPKmPKiS0_S2_S4_iiPi,(.L_x_16 - _Z12searchKernelPKcPKmPKiS0_S2_S4_iiPi)
        .other          _Z12searchKernelPKcPKmPKiS0_S2_S4_iiPi,@"STO_CUDA_ENTRY STV_DEFAULT"
_Z12searchKernelPKcPKmPKiS0_S2_S4_iiPi:
.text._Z12searchKernelPKcPKmPKiS0_S2_S4_iiPi:
[----:B------:R-:W-:Y:S01]  /*0000*/  LDC R1, c[0x0][0x37c] ;  /* 0x0000df00ff017b82 */ /* 0x000fe20000000800 */
[----:B------:R-:W0:Y:S07]  /*0010*/  S2R R0, SR_TID.X ;  /* 0x0000000000007919 */ /* 0x000e2e0000002100 */
[----:B------:R-:W0:Y:S01]  /*0020*/  S2UR UR4, SR_CTAID.X ;  /* 0x00000000000479c3 */ /* 0x000e220000002500 */
[----:B------:R-:W1:Y:S07]  /*0030*/  LDCU UR5, c[0x0][0x3b0] ;  /* 0x00007600ff0577ac */ /* 0x000e6e0008000800 */
[----:B------:R-:W0:Y:S02]  /*0040*/  LDC R3, c[0x0][0x360] ;  /* 0x0000d800ff037b82 */ /* 0x000e240000000800 */
[----:B0-----:R-:W-:-:S05]  /*0050*/  IMAD R3, R3, UR4, R0 ;  /* 0x0000000403037c24 */ /* 0x001fca000f8e0200 */
[----:B-1----:R-:W-:-:S13]  /*0060*/  ISETP.GE.AND P0, PT, R3, UR5, PT ;  /* 0x0000000503007c0c */ /* 0x002fda000bf06270 */
[----:B------:R-:W-:Y:S05]  /*0070*/  @P0 EXIT ;  /* 0x000000000000094d */ /* 0x000fea0003800000 */
[----:B------:R-:W0:Y:S01]  /*0080*/  LDC.64 R4, c[0x0][0x388] ;  /* 0x0000e200ff047b82 */ /* 0x000e220000000a00 */
[----:B------:R-:W1:Y:S01]  /*0090*/  LDCU.64 UR4, c[0x0][0x358] ;  /* 0x00006b00ff0477ac */ /* 0x000e620008000a00 */
[----:B------:R-:W2:Y:S06]  /*00a0*/  LDCU.64 UR6, c[0x0][0x380] ;  /* 0x00007000ff0677ac */ /* 0x000eac0008000a00 */
[----:B------:R-:W3:Y:S08]  /*00b0*/  LDC R0, c[0x0][0x3b4] ;  /* 0x0000ed00ff007b82 */ /* 0x000ef00000000800 */
[----:B------:R-:W4:Y:S01]  /*00c0*/  LDC.64 R6, c[0x0][0x390] ;  /* 0x0000e400ff067b82 */ /* 0x000f220000000a00 */
[----:B0-----:R-:W-:-:S06]  /*00d0*/  IMAD.WIDE R4, R3, 0x8, R4 ;  /* 0x0000000803047825 */ /* 0x001fcc00078e0204 */
[----:B-1----:R-:W2:Y:S01]  /*00e0*/  LDG.E.64 R4, desc[UR4][R4.64] ;  /* 0x0000000404047981 */ /* 0x002ea2000c1e1b00 */
[----:B---3--:R-:W-:Y:S01]  /*00f0*/  ISETP.GE.AND P0, PT, R0, 0x1, PT ;  /* 0x000000010000780c */ /* 0x008fe20003f06270 */
[----:B----4-:R-:W-:Y:S01]  /*0100*/  IMAD.WIDE R6, R3, 0x4, R6 ;  /* 0x0000000403067825 */ /* 0x010fe200078e0206 */
[----:B--2---:R-:W-:-:S04]  /*0110*/  IADD3 R0, P1, PT, R4, UR6, RZ ;  /* 0x0000000604007c10 */ /* 0x004fc8000ff3e0ff */
[----:B------:R-:W-:-:S07]  /*0120*/  IADD3.X R2, PT, PT, R5, UR7, RZ, P1, !PT ;  /* 0x0000000705027c10 */ /* 0x000fce0008ffe4ff */
[----:B------:R-:W-:Y:S05]  /*0130*/  @!P0 EXIT ;  /* 0x000000000000894d */ /* 0x000fea0003800000 */
[----:B------:R0:W5:Y:S01]  /*0140*/  LDG.E R3, desc[UR4][R6.64] ;  /* 0x0000000406037981 */ /* 0x000162000c1e1900 */
[----:B------:R-:W-:-:S07]  /*0150*/  IMAD.MOV.U32 R4, RZ, RZ, RZ ;  /* 0x000000ffff047224 */ /* 0x000fce00078e00ff */
.L_x_14:
[----:B0-----:R-:W0:Y:S01]  /*0160*/  LDC.64 R6, c[0x0][0x3a8] ;  /* 0x0000ea00ff067b82 */ /* 0x001e220000000a00 */
[----:B------:R-:W1:Y:S07]  /*0170*/  LDCU UR6, c[0x0][0x3b4] ;  /* 0x00007680ff0677ac */ /* 0x000e6e0008000800 */
[----:B------:R-:W2:Y:S01]  /*0180*/  LDC.64 R8, c[0x0][0x3a0] ;  /* 0x0000e800ff087b82 */ /* 0x000ea20000000a00 */
[----:B0-----:R-:W-:-:S06]  /*0190*/  IMAD.WIDE.U32 R6, R4, 0x4, R6 ;  /* 0x0000000404067825 */ /* 0x001fcc00078e0006 */
[----:B------:R-:W3:Y:S01]  /*01a0*/  LDG.E R6, desc[UR4][R6.64] ;  /* 0x0000000406067981 */ /* 0x000ee2000c1e1900 */
[----:B------:R-:W-:Y:S01]  /*01b0*/  IMAD.MOV.U32 R5, RZ, RZ, R4 ;  /* 0x000000ffff057224 */ /* 0x000fe200078e0004 */
[----:B------:R-:W-:Y:S01]  /*01c0*/  BSSY.RECONVERGENT B0, `(.L_x_0) ;  /* 0x0000058000007945 */ /* 0x000fe20003800200 */
[----:B------:R-:W-:-:S05]  /*01d0*/  VIADD R4, R4, 0x1 ;  /* 0x0000000104047836 */ /* 0x000fca0000000000 */
[----:B-1----:R-:W-:Y:S02]  /*01e0*/  ISETP.NE.AND P0, PT, R4, UR6, PT ;  /* 0x0000000604007c0c */ /* 0x002fe4000bf05270 */
[----:B---3-5:R-:W-:-:S13]  /*01f0*/  ISETP.GT.AND P1, PT, R6, R3, PT ;  /* 0x000000030600720c */ /* 0x028fda0003f24270 */
[----:B--2---:R-:W-:Y:S05]  /*0200*/  @P1 BRA `(.L_x_1) ;  /* 0x00000004004c1947 */ /* 0x004fea0003800000 */
[----:B------:R-:W-:Y:S01]  /*0210*/  ISETP.GT.AND P1, PT, R6, RZ, PT ;  /* 0x000000ff0600720c */ /* 0x000fe20003f24270 */
[----:B------:R-:W-:-:S12]  /*0220*/  IMAD.WIDE.U32 R8, R5, 0x8, R8 ;  /* 0x0000000805087825 */ /* 0x000fd800078e0008 */
[----:B------:R-:W-:Y:S05]  /*0230*/  @P1 BRA `(.L_x_2) ;  /* 0x0000000000641947 */ /* 0x000fea0003800000 */
[----:B------:R-:W-:-:S07]  /*0240*/  IMAD.MOV.U32 R7, RZ, RZ, RZ ;  /* 0x000000ffff077224 */ /* 0x000fce00078e00ff */
.L_x_7:
[----:B------:R-:W-:Y:S01]  /*0250*/  ISETP.NE.AND P1, PT, R7, RZ, PT ;  /* 0x000000ff0700720c */ /* 0x000fe20003f25270 */
[----:B------:R-:W-:Y:S01]  /*0260*/  BSSY.RELIABLE B1, `(.L_x_3) ;  /* 0x0000011000017945 */ /* 0x000fe20003800100 */
[----:B------:R-:W-:-:S11]  /*0270*/  IMAD.IADD R11, R6, 0x1, R7 ;  /* 0x00000001060b7824 */ /* 0x000fd600078e0207 */
[----:B------:R-:W-:Y:S05]  /*0280*/  @!P1 BRA `(.L_x_4) ;  /* 0x0000000000149947 */ /* 0x000fea0003800000 */
[----:B------:R-:W-:-:S05]  /*0290*/  IADD3 R8, P1, PT, R7, R0, RZ ;  /* 0x0000000007087210 */ /* 0x000fca0007f3e0ff */
[----:B------:R-:W-:-:S05]  /*02a0*/  IMAD.X R9, RZ, RZ, R2, P1 ;  /* 0x000000ffff097224 */ /* 0x000fca00008e0602 */
[----:B------:R-:W2:Y:S02]  /*02b0*/  LDG.E.U8 R8, desc[UR4][R8.64+-0x1] ;  /* 0xffffff0408087981 */ /* 0x000ea4000c1e1100 */
[----:B--2---:R-:W-:-:S13]  /*02c0*/  ISETP.NE.AND P1, PT, R8, 0x20, PT ;  /* 0x000000200800780c */ /* 0x004fda0003f25270 */
[----:B------:R-:W-:Y:S05]  /*02d0*/  @P1 BRA `(.L_x_5) ;  /* 0x0000000000241947 */ /* 0x000fea0003800000 */
.L_x_4:
[----:B------:R-:W-:-:S13]  /*02e0*/  ISETP.GE.AND P1, PT, R11, R3, PT ;  /* 0x000000030b00720c */ /* 0x000fda0003f26270 */
[----:B------:R-:W-:Y:S05]  /*02f0*/  @P1 BREAK.RELIABLE B1 ;  /* 0x0000000000011942 */ /* 0x000fea0003800100 */
[----:B------:R-:W-:Y:S05]  /*0300*/  @P1 BRA `(.L_x_6) ;  /* 0x0000000000d41947 */ /* 0x000fea0003800000 */
[----:B------:R-:W-:-:S04]  /*0310*/  IADD3 R8, P1, PT, R11, R0, RZ ;  /* 0x000000000b087210 */ /* 0x000fc80007f3e0ff */
[----:B------:R-:W-:-:S05]  /*0320*/  LEA.HI.X.SX32 R9, R11, R2, 0x1, P1 ;  /* 0x000000020b097211 */ /* 0x000fca00008f0eff */
[----:B------:R-:W2:Y:S02]  /*0330*/  LDG.E.U8 R8, desc[UR4][R8.64] ;  /* 0x0000000408087981 */ /* 0x000ea4000c1e1100 */
[----:B--2---:R-:W-:-:S13]  /*0340*/  ISETP.NE.AND P1, PT, R8, 0x20, PT ;  /* 0x000000200800780c */ /* 0x004fda0003f25270 */
[----:B------:R-:W-:Y:S05]  /*0350*/  @!P1 BREAK.RELIABLE B1 ;  /* 0x0000000000019942 */ /* 0x000fea0003800100 */
[----:B------:R-:W-:Y:S05]  /*0360*/  @!P1 BRA `(.L_x_6) ;  /* 0x0000000000bc9947 */ /* 0x000fea0003800000 */
.L_x_5:
[----:B------:R-:W-:Y:S05]  /*0370*/  BSYNC.RELIABLE B1 ;  /* 0x0000000000017941 */ /* 0x000fea0003800100 */
.L_x_3:
[----:B------:R-:W-:Y:S02]  /*0380*/  VIADD R8, R11, 0x1 ;  /* 0x000000010b087836 */ /* 0x000fe40000000000 */
[----:B------:R-:W-:-:S03]  /*0390*/  VIADD R7, R7, 0x1 ;  /* 0x0000000107077836 */ /* 0x000fc60000000000 */
[----:B------:R-:W-:-:S13]  /*03a0*/  ISETP.GT.AND P1, PT, R8, R3, PT ;  /* 0x000000030800720c */ /* 0x000fda0003f24270 */
[----:B------:R-:W-:Y:S05]  /*03b0*/  @!P1 BRA `(.L_x_7) ;  /* 0xfffffffc00a49947 */ /* 0x000fea000383ffff */
[----:B------:R-:W-:Y:S05]  /*03c0*/  BRA `(.L_x_1) ;  /* 0x0000000000dc7947 */ /* 0x000fea0003800000 */
.L_x_2:
[----:B------:R-:W2:Y:S01]  /*03d0*/  LDG.E.64 R8, desc[UR4][R8.64] ;  /* 0x0000000408087981 */ /* 0x000ea2000c1e1b00 */
[----:B------:R-:W2:Y:S01]  /*03e0*/  LDCU.64 UR6, c[0x0][0x398] ;  /* 0x00007300ff0677ac */ /* 0x000ea20008000a00 */
[----:B------:R-:W-:Y:S02]  /*03f0*/  IMAD.MOV R12, RZ, RZ, -R6 ;  /* 0x000000ffff0c7224 */ /* 0x000fe400078e0a06 */
[----:B------:R-:W-:Y:S01]  /*0400*/  IMAD.MOV.U32 R7, RZ, RZ, RZ ;  /* 0x000000ffff077224 */ /* 0x000fe200078e00ff */
[----:B--2---:R-:W-:-:S04]  /*0410*/  IADD3 R13, P1, PT, R8, UR6, RZ ;  /* 0x00000006080d7c10 */ /* 0x004fc8000ff3e0ff */
[----:B------:R-:W-:-:S09]  /*0420*/  IADD3.X R17, PT, PT, R9, UR7, RZ, P1, !PT ;  /* 0x0000000709117c10 */ /* 0x000fd20008ffe4ff */
.L_x_13:
        /* <DEDUP_REMOVED lines=9> */
.L_x_9:
[----:B------:R-:W-:-:S13]  /*04c0*/  ISETP.GE.AND P1, PT, R18, R3, PT ;  /* 0x000000031200720c */ /* 0x000fda0003f26270 */
[----:B------:R-:W-:Y:S05]  /*04d0*/  @P1 BRA `(.L_x_11) ;  /* 0x0000000000141947 */ /* 0x000fea0003800000 */
[----:B------:R-:W-:-:S05]  /*04e0*/  IADD3 R8, P1, PT, R18, R0, RZ ;  /* 0x0000000012087210 */ /* 0x000fca0007f3e0ff */
[----:B------:R-:W-:-:S05]  /*04f0*/  IMAD.X R9, RZ, RZ, R2, P1 ;  /* 0x000000ffff097224 */ /* 0x000fca00008e0602 */
[----:B------:R-:W2:Y:S02]  /*0500*/  LDG.E.U8 R8, desc[UR4][R8.64] ;  /* 0x0000000408087981 */ /* 0x000ea4000c1e1100 */
[----:B--2---:R-:W-:-:S13]  /*0510*/  ISETP.NE.AND P1, PT, R8, 0x20, PT ;  /* 0x000000200800780c */ /* 0x004fda0003f25270 */
[----:B------:R-:W-:Y:S05]  /*0520*/  @P1 BRA `(.L_x_10) ;  /* 0x0000000000701947 */ /* 0x000fea0003800000 */
.L_x_11:
[----:B------:R-:W-:Y:S01]  /*0530*/  IADD3 R16, P1, PT, R7, R0, RZ ;  /* 0x0000000007107210 */ /* 0x000fe20007f3e0ff */
[----:B------:R-:W-:Y:S02]  /*0540*/  IMAD.MOV.U32 R8, RZ, RZ, R13 ;  /* 0x000000ffff087224 */ /* 0x000fe400078e000d */
[----:B------:R-:W-:Y:S02]  /*0550*/  IMAD.MOV.U32 R15, RZ, RZ, R17 ;  /* 0x000000ffff0f7224 */ /* 0x000fe400078e0011 */
[----:B------:R-:W-:Y:S02]  /*0560*/  IMAD.MOV.U32 R14, RZ, RZ, R12 ;  /* 0x000000ffff0e7224 */ /* 0x000fe400078e000c */
[----:B------:R-:W-:-:S07]  /*0570*/  IMAD.X R11, RZ, RZ, R2, P1 ;  /* 0x000000ffff0b7224 */ /* 0x000fce00008e0602 */
.L_x_12:
[----:B------:R-:W-:Y:S02]  /*0580*/  IMAD.MOV.U32 R10, RZ, RZ, R16 ;  /* 0x000000ffff0a7224 */ /* 0x000fe400078e0010 */
[----:B------:R-:W-:-:S04]  /*0590*/  IMAD.MOV.U32 R9, RZ, RZ, R15 ;  /* 0x000000ffff097224 */ /* 0x000fc800078e000f */
[----:B------:R-:W2:Y:S04]  /*05a0*/  LDG.E.U8 R10, desc[UR4][R10.64] ;  /* 0x000000040a0a7981 */ /* 0x000ea8000c1e1100 */
[----:B------:R-:W2:Y:S02]  /*05b0*/  LDG.E.U8 R9, desc[UR4][R8.64] ;  /* 0x0000000408097981 */ /* 0x000ea4000c1e1100 */
[----:B--2---:R-:W-:-:S13]  /*05c0*/  ISETP.NE.AND P1, PT, R10, R9, PT ;  /* 0x000000090a00720c */ /* 0x004fda0003f25270 */
[----:B------:R-:W-:Y:S05]  /*05d0*/  @P1 BRA `(.L_x_10) ;  /* 0x0000000000441947 */ /* 0x000fea0003800000 */
[----:B------:R-:W-:Y:S01]  /*05e0*/  VIADD R14, R14, 0x1 ;  /* 0x000000010e0e7836 */ /* 0x000fe20000000000 */
[----:B------:R-:W-:Y:S02]  /*05f0*/  IADD3 R8, P2, PT, R8, 0x1, RZ ;  /* 0x0000000108087810 */ /* 0x000fe40007f5e0ff */
[----:B------:R-:W-:Y:S02]  /*0600*/  IADD3 R16, P3, PT, R16, 0x1, RZ ;  /* 0x0000000110107810 */ /* 0x000fe40007f7e0ff */
[----:B------:R-:W-:Y:S01]  /*0610*/  ISETP.NE.AND P1, PT, R14, RZ, PT ;  /* 0x000000ff0e00720c */ /* 0x000fe20003f25270 */
[----:B------:R-:W-:Y:S02]  /*0620*/  IMAD.X R15, RZ, RZ, R15, P2 ;  /* 0x000000ffff0f7224 */ /* 0x000fe400010e060f */
[----:B------:R-:W-:-:S10]  /*0630*/  IMAD.X R11, RZ, RZ, R11, P3 ;  /* 0x000000ffff0b7224 */ /* 0x000fd400018e060b */
[----:B------:R-:W-:Y:S05]  /*0640*/  @!P1 BREAK.RELIABLE B1 ;  /* 0x0000000000019942 */ /* 0x000fea0003800100 */
[----:B------:R-:W-:Y:S05]  /*0650*/  @P1 BRA `(.L_x_12) ;  /* 0xfffffffc00c81947 */ /* 0x000fea000383ffff */
.L_x_6:
[----:B------:R-:W0:Y:S01]  /*0660*/  S2R R8, SR_LANEID ;  /* 0x0000000000087919 */ /* 0x000e220000000000 */
[----:B------:R-:W1:Y:S01]  /*0670*/  LDC.64 R6, c[0x0][0x3b8] ;  /* 0x0000ee00ff067b82 */ /* 0x000e620000000a00 */
[----:B------:R-:W-:Y:S02]  /*0680*/  VOTEU.ANY UR6, UPT, PT ;  /* 0x0000000000067886 */ /* 0x000fe400038e0100 */
[----:B------:R-:W-:Y:S02]  /*0690*/  UFLO.U32 UR7, UR6 ;  /* 0x00000006000772bd */ /* 0x000fe400080e0000 */
[----:B------:R-:W2:Y:S01]  /*06a0*/  POPC R9, UR6 ;  /* 0x0000000600097d09 */ /* 0x000ea20008000000 */
[----:B-1----:R-:W-:-:S03]  /*06b0*/  IMAD.WIDE.U32 R6, R5, 0x4, R6 ;  /* 0x0000000405067825 */ /* 0x002fc600078e0006 */
[----:B0-----:R-:W-:-:S13]  /*06c0*/  ISETP.EQ.U32.AND P1, PT, R8, UR7, PT ;  /* 0x0000000708007c0c */ /* 0x001fda000bf22070 */
[----:B--2---:R0:W-:Y:S01]  /*06d0*/  @P1 REDG.E.ADD.STRONG.GPU desc[UR4][R6.64], R9 ;  /* 0x000000090600198e */ /* 0x0041e2000c12e104 */
[----:B------:R-:W-:Y:S05]  /*06e0*/  BRA `(.L_x_1) ;  /* 0x0000000000147947 */ /* 0x000fea0003800000 */
.L_x_10:
[----:B------:R-:W-:Y:S05]  /*06f0*/  BSYNC.RELIABLE B1 ;  /* 0x0000000000017941 */ /* 0x000fea0003800100 */
.L_x_8:
[----:B------:R-:W-:Y:S02]  /*0700*/  VIADD R8, R18, 0x1 ;  /* 0x0000000112087836 */ /* 0x000fe40000000000 */
[----:B------:R-:W-:-:S03]  /*0710*/  VIADD R7, R7, 0x1 ;  /* 0x0000000107077836 */ /* 0x000fc60000000000 */
[----:B------:R-:W-:-:S13]  /*0720*/  ISETP.GT.AND P1, PT, R8, R3, PT ;  /* 0x000000030800720c */ /* 0x000fda0003f24270 */
[----:B------:R-:W-:Y:S05]  /*0730*/  @!P1 BRA `(.L_x_13) ;  /* 0xfffffffc003c9947 */ /* 0x000fea000383ffff */
.L_x_1:
[----:B------:R-:W-:Y:S05]  /*0740*/  BSYNC.RECONVERGENT B0 ;  /* 0x0000000000007941 */ /* 0x000fea0003800200 */
.L_x_0:
[----:B------:R-:W-:Y:S05]  /*0750*/  WARPSYNC.ALL ;  /* 0x0000000000007948 */ /* 0x000fea0003800000 */
[----:B------:R-:W-:Y:S05]  /*0760*/  @P0 BRA `(.L_x_14) ;  /* 0xfffffff8007c0947 */ /* 0x000fea000383ffff */
[----:B------:R-:W-:Y:S05]  /*0770*/  EXIT ;  /* 0x000000000000794d */ /* 0x000fea0003800000 */
.L_x_15:
[----:B------:R-:W-:-:S00]  /*0780*/  BRA `(.L_x_15) ;  /* 0xfffffffc00fc7947 */ /* 0x000fc0000383ffff */
[----:B------:R-:W-:-:S00]  /*0790*/  NOP ;  /* 0x0000000000007918 */ /* 0x000fc00000000000 */
        /* <DEDUP_REMOVED lines=14> */
.L_x_16:


//--------------------- .nv.shared.reserved.0     --------------------------
	.section	.nv.shared.reserved.0,"aw",@nobits
	.weak		__nv_reservedSMEM_offset_0_alias
	.size		__nv_reservedSMEM_offset_0_alias, 0, 64
	.other		__nv_reservedSMEM_offset_0_alias,@"STO_CUDA_RESERVED_SHARED STV_DEFAULT"
__nv_reservedSMEM_offset_0_alias:
	.zero		0
	.zero		64


//--------------------- .nv.constant0._Z12searchKernelPKcPKmPKiS0_S2_S4_iiPi --------------------------
	.section	.nv.constant0._Z12searchKernelPKcPKmPKiS0_S2_S4_iiPi,"a",@progbits
	.sectionflags	@""
	.align	4
.nv.constant0._Z12searchKernelPKcPKmPKiS0_S2_S4_iiPi:
	.zero		960


//--------------------- SYMBOLS --------------------------

	.type		.nv.reservedSmem.offset0,@object
	.size		.nv.reservedSmem.offset0,0x4
